	.target	sm_80

	.elftype	@"ET_EXEC"


//--------------------- .note.nv.tkinfo           --------------------------
	.section	.note.nv.tkinfo,"",@"SHT_NOTE"
	.sectionflags	@"SHF_NOTE_NV_TKINFO"
	.tkinfo
        /*0018*/ 	.word	0x00000002
        /*0030*/ 	.string	""
        /*0030*/ 	.string	"ptxas"
        /*0030*/ 	.string	"Cuda compilation tools, release 13.0, V13.0.88"
        /*0030*/ 	.string	"Build cuda_13.0.r13.0/compiler.36424714_0"
        /*0030*/ 	.string	"-arch sm_80 -m 64 "



//--------------------- .note.nv.cuinfo           --------------------------
	.section	.note.nv.cuinfo,"",@"SHT_NOTE"
	.sectionflags	@"SHF_NOTE_NV_CUINFO"
        /*0018*/ 	.short	0x0002
        /*001a*/ 	.short	0x0050
        /*001c*/ 	.short	0x0082
	.zero		2


//--------------------- .nv.info                  --------------------------
	.section	.nv.info,"",@"SHT_CUDA_INFO"
	.align	4


	//----- nvinfo : EIATTR_REGCOUNT
	.align		4
        /*0000*/ 	.byte	0x04, 0x2f
        /*0002*/ 	.short	(.L_20 - .L_19)
	.align		4
.L_19:
        /*0004*/ 	.word	index@(_ZN17fastertransformer21transform_mask_kernelEP7__half2PKS0_jjjjj)
        /*0008*/ 	.word	0x00000011


	//----- nvinfo : EIATTR_FRAME_SIZE
	.align		4
.L_20:
        /*000c*/ 	.byte	0x04, 0x11
        /*000e*/ 	.short	(.L_22 - .L_21)
	.align		4
.L_21:
        /*0010*/ 	.word	index@(_ZN17fastertransformer21transform_mask_kernelEP7__half2PKS0_jjjjj)
        /*0014*/ 	.word	0x00000000


	//----- nvinfo : EIATTR_REGCOUNT
	.align		4
.L_22:
        /*0018*/ 	.byte	0x04, 0x2f
        /*001a*/ 	.short	(.L_24 - .L_23)
	.align		4
.L_23:
        /*001c*/ 	.word	index@(_ZN17fastertransformer21transform_mask_kernelEP6__halfPKS0_jjjjj)
        /*0020*/ 	.word	0x00000012


	//----- nvinfo : EIATTR_FRAME_SIZE
	.align		4
.L_24:
        /*0024*/ 	.byte	0x04, 0x11
        /*0026*/ 	.short	(.L_26 - .L_25)
	.align		4
.L_25:
        /*0028*/ 	.word	index@(_ZN17fastertransformer21transform_mask_kernelEP6__halfPKS0_jjjjj)
        /*002c*/ 	.word	0x00000000


	//----- nvinfo : EIATTR_MIN_STACK_SIZE
	.align		4
.L_26:
        /*0030*/ 	.byte	0x04, 0x12
        /*0032*/ 	.short	(.L_28 - .L_27)
	.align		4
.L_27:
        /*0034*/ 	.word	index@(_ZN17fastertransformer21transform_mask_kernelEP6__halfPKS0_jjjjj)
        /*0038*/ 	.word	0x00000000


	//----- nvinfo : EIATTR_MIN_STACK_SIZE
	.align		4
.L_28:
        /*003c*/ 	.byte	0x04, 0x12
        /*003e*/ 	.short	(.L_30 - .L_29)
	.align		4
.L_29:
        /*0040*/ 	.word	index@(_ZN17fastertransformer21transform_mask_kernelEP7__half2PKS0_jjjjj)
        /*0044*/ 	.word	0x00000000
.L_30:


//--------------------- .nv.info._ZN17fastertransformer21transform_mask_kernelEP6__halfPKS0_jjjjj --------------------------
	.section	.nv.info._ZN17fastertransformer21transform_mask_kernelEP6__halfPKS0_jjjjj,"",@"SHT_CUDA_INFO"
	.sectionflags	@""
	.align	4


	//----- nvinfo : EIATTR_CUDA_API_VERSION
	.align		4
        /*0000*/ 	.byte	0x04, 0x37
        /*0002*/ 	.short	(.L_32 - .L_31)
.L_31:
        /*0004*/ 	.word	0x00000082


	//----- nvinfo : EIATTR_SW2861232_WAR
	.align		4
.L_32:
        /*0008*/ 	.byte	0x01, 0x35
	.zero		2


	//----- nvinfo : EIATTR_PARAM_CBANK
	.align		4
        /*000c*/ 	.byte	0x04, 0x0a
        /*000e*/ 	.short	(.L_34 - .L_33)
	.align		4
.L_33:
        /*0010*/ 	.word	index@(.nv.constant0._ZN17fastertransformer21transform_mask_kernelEP6__halfPKS0_jjjjj)
        /*0014*/ 	.short	0x0160
        /*0016*/ 	.short	0x0024


	//----- nvinfo : EIATTR_CBANK_PARAM_SIZE
	.align		4
.L_34:
        /*0018*/ 	.byte	0x03, 0x19
        /*001a*/ 	.short	0x0024


	//----- nvinfo : EIATTR_KPARAM_INFO
	.align		4
        /*001c*/ 	.byte	0x04, 0x17
        /*001e*/ 	.short	(.L_36 - .L_35)
.L_35:
        /*0020*/ 	.word	0x00000000
        /*0024*/ 	.short	0x0006
        /*0026*/ 	.short	0x0020
        /*0028*/ 	.byte	0x00, 0xf0, 0x11, 0x00


	//----- nvinfo : EIATTR_KPARAM_INFO
	.align		4
.L_36:
        /*002c*/ 	.byte	0x04, 0x17
        /*002e*/ 	.short	(.L_38 - .L_37)
.L_37:
        /*0030*/ 	.word	0x00000000
        /*0034*/ 	.short	0x0005
        /*0036*/ 	.short	0x001c
        /*0038*/ 	.byte	0x00, 0xf0, 0x11, 0x00


	//----- nvinfo : EIATTR_KPARAM_INFO
	.align		4
.L_38:
        /*003c*/ 	.byte	0x04, 0x17
        /*003e*/ 	.short	(.L_40 - .L_39)
.L_39:
        /*0040*/ 	.word	0x00000000
        /*0044*/ 	.short	0x0004
        /*0046*/ 	.short	0x0018
        /*0048*/ 	.byte	0x00, 0xf0, 0x11, 0x00


	//----- nvinfo : EIATTR_KPARAM_INFO
	.align		4
.L_40:
        /*004c*/ 	.byte	0x04, 0x17
        /*004e*/ 	.short	(.L_42 - .L_41)
.L_41:
        /*0050*/ 	.word	0x00000000
        /*0054*/ 	.short	0x0003
        /*0056*/ 	.short	0x0014
        /*0058*/ 	.byte	0x00, 0xf0, 0x11, 0x00


	//----- nvinfo : EIATTR_KPARAM_INFO
	.align		4
.L_42:
        /*005c*/ 	.byte	0x04, 0x17
        /*005e*/ 	.short	(.L_44 - .L_43)
.L_43:
        /*0060*/ 	.word	0x00000000
        /*0064*/ 	.short	0x0002
        /*0066*/ 	.short	0x0010
        /*0068*/ 	.byte	0x00, 0xf0, 0x11, 0x00


	//----- nvinfo : EIATTR_KPARAM_INFO
	.align		4
.L_44:
        /*006c*/ 	.byte	0x04, 0x17
        /*006e*/ 	.short	(.L_46 - .L_45)
.L_45:
        /*0070*/ 	.word	0x00000000
        /*0074*/ 	.short	0x0001
        /*0076*/ 	.short	0x0008
        /*0078*/ 	.byte	0x00, 0xf0, 0x21, 0x00


	//----- nvinfo : EIATTR_KPARAM_INFO
	.align		4
.L_46:
        /*007c*/ 	.byte	0x04, 0x17
        /*007e*/ 	.short	(.L_48 - .L_47)
.L_47:
        /*0080*/ 	.word	0x00000000
        /*0084*/ 	.short	0x0000
        /*0086*/ 	.short	0x0000
        /*0088*/ 	.byte	0x00, 0xf0, 0x21, 0x00


	//----- nvinfo : EIATTR_MAXREG_COUNT
	.align		4
.L_48:
        /*008c*/ 	.byte	0x03, 0x1b
        /*008e*/ 	.short	0x00ff


	//----- nvinfo : EIATTR_MERCURY_ISA_VERSION
	.align		4
        /*0090*/ 	.byte	0x03, 0x5f
        /*0092*/ 	.short	0x0000


	//----- nvinfo : EIATTR_EXIT_INSTR_OFFSETS
	.align		4
        /*0094*/ 	.byte	0x04, 0x1c
        /*0096*/ 	.short	(.L_50 - .L_49)


	//   ....[0]....
.L_49:
        /*0098*/ 	.word	0x000009b0


	//----- nvinfo : EIATTR_CRS_STACK_SIZE
	.align		4
.L_50:
        /*009c*/ 	.byte	0x04, 0x1e
        /*009e*/ 	.short	(.L_52 - .L_51)
.L_51:
        /*00a0*/ 	.word	0x00000000
.L_52:


//--------------------- .nv.info._ZN17fastertransformer21transform_mask_kernelEP7__half2PKS0_jjjjj --------------------------
	.section	.nv.info._ZN17fastertransformer21transform_mask_kernelEP7__half2PKS0_jjjjj,"",@"SHT_CUDA_INFO"
	.sectionflags	@""
	.align	4


	//----- nvinfo : EIATTR_CUDA_API_VERSION
	.align		4
        /*0000*/ 	.byte	0x04, 0x37
        /*0002*/ 	.short	(.L_54 - .L_53)
.L_53:
        /*0004*/ 	.word	0x00000082


	//----- nvinfo : EIATTR_SW2861232_WAR
	.align		4
.L_54:
        /*0008*/ 	.byte	0x01, 0x35
	.zero		2


	//----- nvinfo : EIATTR_PARAM_CBANK
	.align		4
        /*000c*/ 	.byte	0x04, 0x0a
        /*000e*/ 	.short	(.L_56 - .L_55)
	.align		4
.L_55:
        /*0010*/ 	.word	index@(.nv.constant0._ZN17fastertransformer21transform_mask_kernelEP7__half2PKS0_jjjjj)
        /*0014*/ 	.short	0x0160
        /*0016*/ 	.short	0x0024


	//----- nvinfo : EIATTR_CBANK_PARAM_SIZE
	.align		4
.L_56:
        /*0018*/ 	.byte	0x03, 0x19
        /*001a*/ 	.short	0x0024


	//----- nvinfo : EIATTR_KPARAM_INFO
	.align		4
        /*001c*/ 	.byte	0x04, 0x17
        /*001e*/ 	.short	(.L_58 - .L_57)
.L_57:
        /*0020*/ 	.word	0x00000000
        /*0024*/ 	.short	0x0006
        /*0026*/ 	.short	0x0020
        /*0028*/ 	.byte	0x00, 0xf0, 0x11, 0x00


	//----- nvinfo : EIATTR_KPARAM_INFO
	.align		4
.L_58:
        /*002c*/ 	.byte	0x04, 0x17
        /*002e*/ 	.short	(.L_60 - .L_59)
.L_59:
        /*0030*/ 	.word	0x00000000
        /*0034*/ 	.short	0x0005
        /*0036*/ 	.short	0x001c
        /*0038*/ 	.byte	0x00, 0xf0, 0x11, 0x00


	//----- nvinfo : EIATTR_KPARAM_INFO
	.align		4
.L_60:
        /*003c*/ 	.byte	0x04, 0x17
        /*003e*/ 	.short	(.L_62 - .L_61)
.L_61:
        /*0040*/ 	.word	0x00000000
        /*0044*/ 	.short	0x0004
        /*0046*/ 	.short	0x0018
        /*0048*/ 	.byte	0x00, 0xf0, 0x11, 0x00


	//----- nvinfo : EIATTR_KPARAM_INFO
	.align		4
.L_62:
        /*004c*/ 	.byte	0x04, 0x17
        /*004e*/ 	.short	(.L_64 - .L_63)
.L_63:
        /*0050*/ 	.word	0x00000000
        /*0054*/ 	.short	0x0003
        /*0056*/ 	.short	0x0014
        /*0058*/ 	.byte	0x00, 0xf0, 0x11, 0x00


	//----- nvinfo : EIATTR_KPARAM_INFO
	.align		4
.L_64:
        /*005c*/ 	.byte	0x04, 0x17
        /*005e*/ 	.short	(.L_66 - .L_65)
.L_65:
        /*0060*/ 	.word	0x00000000
        /*0064*/ 	.short	0x0002
        /*0066*/ 	.short	0x0010
        /*0068*/ 	.byte	0x00, 0xf0, 0x11, 0x00


	//----- nvinfo : EIATTR_KPARAM_INFO
	.align		4
.L_66:
        /*006c*/ 	.byte	0x04, 0x17
        /*006e*/ 	.short	(.L_68 - .L_67)
.L_67:
        /*0070*/ 	.word	0x00000000
        /*0074*/ 	.short	0x0001
        /*0076*/ 	.short	0x0008
        /*0078*/ 	.byte	0x00, 0xf0, 0x21, 0x00


	//----- nvinfo : EIATTR_KPARAM_INFO
	.align		4
.L_68:
        /*007c*/ 	.byte	0x04, 0x17
        /*007e*/ 	.short	(.L_70 - .L_69)
.L_69:
        /*0080*/ 	.word	0x00000000
        /*0084*/ 	.short	0x0000
        /*0086*/ 	.short	0x0000
        /*0088*/ 	.byte	0x00, 0xf0, 0x21, 0x00


	//----- nvinfo : EIATTR_MAXREG_COUNT
	.align		4
.L_70:
        /*008c*/ 	.byte	0x03, 0x1b
        /*008e*/ 	.short	0x00ff


	//----- nvinfo : EIATTR_MERCURY_ISA_VERSION
	.align		4
        /*0090*/ 	.byte	0x03, 0x5f
        /*0092*/ 	.short	0x0000


	//----- nvinfo : EIATTR_EXIT_INSTR_OFFSETS
	.align		4
        /*0094*/ 	.byte	0x04, 0x1c
        /*0096*/ 	.short	(.L_72 - .L_71)


	//   ....[0]....
.L_71:
        /*0098*/ 	.word	0x000008f0
.L_72:


//--------------------- .nv.callgraph             --------------------------
	.section	.nv.callgraph,"",@"SHT_CUDA_CALLGRAPH"
	.align	4
	.sectionentsize	8
	.align		4
        /*0000*/ 	.word	0x00000000
	.align		4
        /*0004*/ 	.word	0xffffffff
	.align		4
        /*0008*/ 	.word	0x00000000
	.align		4
        /*000c*/ 	.word	0xfffffffe
	.align		4
        /*0010*/ 	.word	0x00000000
	.align		4
        /*0014*/ 	.word	0xfffffffd
	.align		4
        /*0018*/ 	.word	0x00000000
	.align		4
        /*001c*/ 	.word	0xfffffffc


//--------------------- .nv.rel.action            --------------------------
	.section	.nv.rel.action,"",@"SHT_CUDA_RELOCINFO"
	.align	8
	.sectionentsize	8
        /*0000*/ 	.byte	0x73, 0x00, 0x00, 0x00, 0x00, 0x00, 0x00, 0x00, 0x00, 0x00, 0x00, 0x11, 0x25, 0x00, 0x05, 0x36


//--------------------- .nv.constant4             --------------------------
	.section	.nv.constant4,"a",@progbits
	.align	8
	.align		8
.nv.constant4:
        /*0000*/ 	.dword	precalc_xorwow_matrix
	.align		8
        /*0008*/ 	.dword	precalc_xorwow_offset_matrix
	.align		8
        /*0010*/ 	.dword	mrg32k3aM1
	.align		8
        /*0018*/ 	.dword	mrg32k3aM2
	.align		8
        /*0020*/ 	.dword	mrg32k3aM1SubSeq
	.align		8
        /*0028*/ 	.dword	mrg32k3aM2SubSeq
	.align		8
        /*0030*/ 	.dword	mrg32k3aM1Seq
	.align		8
        /*0038*/ 	.dword	mrg32k3aM2Seq
	.align		8
        /*0040*/ 	.dword	_ZN56_INTERNAL_bdaefb4d_25_transform_mask_kernels_cu_798a90c24cuda3std3__458_GLOBAL__N__bdaefb4d_25_transform_mask_kernels_cu_798a90c26ignoreE
	.align		8
        /*0048*/ 	.dword	_ZN56_INTERNAL_bdaefb4d_25_transform_mask_kernels_cu_798a90c24cuda3std3__45__cpo5beginE
	.align		8
        /*0050*/ 	.dword	_ZN56_INTERNAL_bdaefb4d_25_transform_mask_kernels_cu_798a90c24cuda3std3__45__cpo3endE
	.align		8
        /*0058*/ 	.dword	_ZN56_INTERNAL_bdaefb4d_25_transform_mask_kernels_cu_798a90c24cuda3std3__45__cpo6cbeginE
	.align		8
        /*0060*/ 	.dword	_ZN56_INTERNAL_bdaefb4d_25_transform_mask_kernels_cu_798a90c24cuda3std3__45__cpo4cendE
	.align		8
        /*0068*/ 	.dword	_ZN56_INTERNAL_bdaefb4d_25_transform_mask_kernels_cu_798a90c24cuda3std3__419piecewise_constructE
	.align		8
        /*0070*/ 	.dword	_ZN56_INTERNAL_bdaefb4d_25_transform_mask_kernels_cu_798a90c24cuda3std3__48in_placeE
	.align		8
        /*0078*/ 	.dword	_ZN56_INTERNAL_bdaefb4d_25_transform_mask_kernels_cu_798a90c24cuda3std6ranges3__45__cpo4swapE
	.align		8
        /*0080*/ 	.dword	_ZN56_INTERNAL_bdaefb4d_25_transform_mask_kernels_cu_798a90c24cuda3std6ranges3__45__cpo9iter_moveE
	.align		8
        /*0088*/ 	.dword	_ZN56_INTERNAL_bdaefb4d_25_transform_mask_kernels_cu_798a90c24cuda3std6ranges3__45__cpo7advanceE


//--------------------- .nv.constant3             --------------------------
	.section	.nv.constant3,"a",@progbits
	.align	8
.nv.constant3:
	.type		__cr_lgamma_table,@object
	.size		__cr_lgamma_table,(.L_8 - __cr_lgamma_table)
__cr_lgamma_table:
        /*0000*/ 	.byte	0x00, 0x00, 0x00, 0x00, 0x00, 0x00, 0x00, 0x00, 0x00, 0x00, 0x00, 0x00, 0x00, 0x00, 0x00, 0x00
        /*0010*/ 	.byte	0xef, 0x39, 0xfa, 0xfe, 0x42, 0x2e, 0xe6, 0x3f, 0x02, 0x20, 0x2a, 0xfa, 0x0b, 0xab, 0xfc, 0x3f
        /*0020*/ 	.byte	0xf9, 0x2c, 0x92, 0x7c, 0xa7, 0x6c, 0x09, 0x40, 0xc9, 0x79, 0x44, 0x3c, 0x64, 0x26, 0x13, 0x40
        /*0030*/ 	.byte	0xca, 0x01, 0xcf, 0x3a, 0x27, 0x51, 0x1a, 0x40, 0x30, 0xcc, 0x2d, 0xf3, 0xe1, 0x0c, 0x21, 0x40
        /*0040*/ 	.byte	0x0d, 0xb7, 0xfc, 0x82, 0x8e, 0x35, 0x25, 0x40
.L_8:


//--------------------- .nv.constant0._ZN17fastertransformer21transform_mask_kernelEP6__halfPKS0_jjjjj --------------------------
	.section	.nv.constant0._ZN17fastertransformer21transform_mask_kernelEP6__halfPKS0_jjjjj,"a",@progbits
	.sectionflags	@""
	.align	4
.nv.constant0._ZN17fastertransformer21transform_mask_kernelEP6__halfPKS0_jjjjj:
	.zero		388


//--------------------- .nv.constant0._ZN17fastertransformer21transform_mask_kernelEP7__half2PKS0_jjjjj --------------------------
	.section	.nv.constant0._ZN17fastertransformer21transform_mask_kernelEP7__half2PKS0_jjjjj,"a",@progbits
	.sectionflags	@""
	.align	4
.nv.constant0._ZN17fastertransformer21transform_mask_kernelEP7__half2PKS0_jjjjj:
	.zero		388


//--------------------- .text._ZN17fastertransformer21transform_mask_kernelEP6__halfPKS0_jjjjj --------------------------
	.section	.text._ZN17fastertransformer21transform_mask_kernelEP6__halfPKS0_jjjjj,"ax",@progbits
	.sectioninfo	@"SHI_REGISTERS=18"
	.align	128
        .global         _ZN17fastertransformer21transform_mask_kernelEP6__halfPKS0_jjjjj
        .type           _ZN17fastertransformer21transform_mask_kernelEP6__halfPKS0_jjjjj,@function
        .size           _ZN17fastertransformer21transform_mask_kernelEP6__halfPKS0_jjjjj,(.L_x_4 - _ZN17fastertransformer21transform_mask_kernelEP6__halfPKS0_jjjjj)
        .other          _ZN17fastertransformer21transform_mask_kernelEP6__halfPKS0_jjjjj,@"STO_CUDA_ENTRY STV_DEFAULT"
_ZN17fastertransformer21transform_mask_kernelEP6__halfPKS0_jjjjj:
.text._ZN17fastertransformer21transform_mask_kernelEP6__halfPKS0_jjjjj:
[----:B------:R-:W-:Y:S02]  /*0000*/  IMAD.MOV.U32 R1, RZ, RZ, c[0x0][0x28] ;  /* 0x00000a00ff017624 */ /* 0x000fe400078e00ff */
[----:B------:R-:W-:Y:S01]  /*0010*/  IMAD.MOV.U32 R7, RZ, RZ, c[0x0][0x174] ;  /* 0x00005d00ff077624 */ /* 0x000fe200078e00ff */
[----:B------:R-:W-:Y:S01]  /*0020*/  ULDC.64 UR6, c[0x0][0x118] ;  /* 0x0000460000067ab9 */ /* 0x000fe20000000a00 */
[----:B------:R-:W-:Y:S01]  /*0030*/  IMAD.MOV.U32 R15, RZ, RZ, 0x2 ;  /* 0x00000002ff0f7424 */ /* 0x000fe200078e00ff */
[----:B------:R-:W-:Y:S01]  /*0040*/  BSSY B0, `(.L_x_0) ;  /* 0x0000094000007945 */ /* 0x000fe20003800000 */
[----:B------:R-:W-:-:S04]  /*0050*/  IMAD.SHL.U32 R0, R7, 0x10, RZ ;  /* 0x0000001007007824 */ /* 0x000fc800078e00ff */
[----:B------:R-:W0:Y:S01]  /*0060*/  I2F.U32.RP R6, R0 ;  /* 0x0000000000067306 */ /* 0x000e220000209000 */
[----:B------:R-:W-:Y:S01]  /*0070*/  IMAD.MOV R5, RZ, RZ, -R0 ;  /* 0x000000ffff057224 */ /* 0x000fe200078e0a00 */
[C---:B------:R-:W-:Y:S02]  /*0080*/  IADD3 R4, R0.reuse, c[0x0][0x180], RZ ;  /* 0x0000600000047a10 */ /* 0x040fe40007ffe0ff */
[----:B------:R-:W-:-:S04]  /*0090*/  ISETP.NE.U32.AND P2, PT, R0, RZ, PT ;  /* 0x000000ff0000720c */ /* 0x000fc80003f45070 */
[----:B0-----:R-:W0:Y:S02]  /*00a0*/  MUFU.RCP R6, R6 ;  /* 0x0000000600067308 */ /* 0x001e240000001000 */
[----:B0-----:R-:W-:-:S06]  /*00b0*/  IADD3 R2, R6, 0xffffffe, RZ ;  /* 0x0ffffffe06027810 */ /* 0x001fcc0007ffe0ff */
[----:B------:R0:W1:Y:S02]  /*00c0*/  F2I.FTZ.U32.TRUNC.NTZ R3, R2 ;  /* 0x0000000200037305 */ /* 0x000064000021f000 */
[----:B0-----:R-:W-:Y:S02]  /*00d0*/  IMAD.MOV.U32 R2, RZ, RZ, RZ ;  /* 0x000000ffff027224 */ /* 0x001fe400078e00ff */
[----:B-1----:R-:W-:-:S04]  /*00e0*/  IMAD R5, R5, R3, RZ ;  /* 0x0000000305057224 */ /* 0x002fc800078e02ff */
[----:B------:R-:W-:Y:S01]  /*00f0*/  IMAD.HI.U32 R8, R3, R5, R2 ;  /* 0x0000000503087227 */ /* 0x000fe200078e0002 */
[----:B------:R-:W-:Y:S01]  /*0100*/  IADD3 R5, R4, -0x1, RZ ;  /* 0xffffffff04057810 */ /* 0x000fe20007ffe0ff */
[----:B------:R-:W0:Y:S04]  /*0110*/  S2R R2, SR_CTAID.Y ;  /* 0x0000000000027919 */ /* 0x000e280000002600 */
[----:B------:R-:W-:-:S04]  /*0120*/  IMAD.HI.U32 R3, R8, R5, RZ ;  /* 0x0000000508037227 */ /* 0x000fc800078e00ff */
[----:B------:R-:W-:-:S04]  /*0130*/  IMAD.MOV R4, RZ, RZ, -R3 ;  /* 0x000000ffff047224 */ /* 0x000fc800078e0a03 */
[----:B------:R-:W-:Y:S02]  /*0140*/  IMAD R5, R0, R4, R5 ;  /* 0x0000000400057224 */ /* 0x000fe400078e0205 */
[----:B------:R-:W-:-:S03]  /*0150*/  IMAD R4, R7, c[0x0][0x170], RZ ;  /* 0x00005c0007047a24 */ /* 0x000fc600078e02ff */
[----:B------:R-:W-:-:S13]  /*0160*/  ISETP.GE.U32.AND P0, PT, R5, R0, PT ;  /* 0x000000000500720c */ /* 0x000fda0003f06070 */
[----:B------:R-:W-:Y:S01]  /*0170*/  @P0 IMAD.IADD R5, R5, 0x1, -R0 ;  /* 0x0000000105050824 */ /* 0x000fe200078e0a00 */
[----:B------:R-:W-:-:S04]  /*0180*/  @P0 IADD3 R3, R3, 0x1, RZ ;  /* 0x0000000103030810 */ /* 0x000fc80007ffe0ff */
[----:B------:R-:W-:Y:S02]  /*0190*/  ISETP.GE.U32.AND P1, PT, R5, R0, PT ;  /* 0x000000000500720c */ /* 0x000fe40003f26070 */
[----:B0-----:R-:W-:-:S04]  /*01a0*/  SHF.R.S32.HI R5, RZ, 0x1f, R2 ;  /* 0x0000001fff057819 */ /* 0x001fc80000011402 */
[----:B------:R-:W-:-:S04]  /*01b0*/  LEA.HI R5, R5, R2, RZ, 0x2 ;  /* 0x0000000205057211 */ /* 0x000fc800078f10ff */
[----:B------:R-:W-:Y:S02]  /*01c0*/  SHF.R.S32.HI R7, RZ, 0x2, R5 ;  /* 0x00000002ff077819 */ /* 0x000fe40000011405 */
[----:B------:R-:W-:Y:S02]  /*01d0*/  LOP3.LUT R5, R5, 0xfffffffc, RZ, 0xc0, !PT ;  /* 0xfffffffc05057812 */ /* 0x000fe400078ec0ff */
[----:B------:R-:W-:Y:S02]  /*01e0*/  @P1 IADD3 R3, R3, 0x1, RZ ;  /* 0x0000000103031810 */ /* 0x000fe40007ffe0ff */
[----:B------:R-:W-:Y:S01]  /*01f0*/  @!P2 LOP3.LUT R3, RZ, R0, RZ, 0x33, !PT ;  /* 0x00000000ff03a212 */ /* 0x000fe200078e33ff */
[----:B------:R-:W-:Y:S01]  /*0200*/  IMAD.IADD R5, R2, 0x1, -R5 ;  /* 0x0000000102057824 */ /* 0x000fe200078e0a05 */
[----:B------:R-:W-:-:S03]  /*0210*/  IABS R12, R7 ;  /* 0x00000007000c7213 */ /* 0x000fc60000000000 */
[----:B------:R-:W-:-:S05]  /*0220*/  IMAD R10, R3, R4, RZ ;  /* 0x00000004030a7224 */ /* 0x000fca00078e02ff */
[----:B------:R-:W-:-:S04]  /*0230*/  IABS R14, R10 ;  /* 0x0000000a000e7213 */ /* 0x000fc80000000000 */
[----:B------:R-:W0:Y:S08]  /*0240*/  I2F.RP R6, R14 ;  /* 0x0000000e00067306 */ /* 0x000e300000209400 */
[----:B0-----:R-:W0:Y:S02]  /*0250*/  MUFU.RCP R6, R6 ;  /* 0x0000000600067308 */ /* 0x001e240000001000 */
[----:B0-----:R-:W-:-:S02]  /*0260*/  IADD3 R8, R6, 0xffffffe, RZ ;  /* 0x0ffffffe06087810 */ /* 0x001fc40007ffe0ff */
[----:B------:R-:W-:-:S04]  /*0270*/  IABS R6, R10 ;  /* 0x0000000a00067213 */ /* 0x000fc80000000000 */
[----:B------:R0:W1:Y:S01]  /*0280*/  F2I.FTZ.U32.TRUNC.NTZ R9, R8 ;  /* 0x0000000800097305 */ /* 0x000062000021f000 */
[----:B------:R-:W-:Y:S02]  /*0290*/  IMAD.MOV R13, RZ, RZ, -R6 ;  /* 0x000000ffff0d7224 */ /* 0x000fe400078e0a06 */
[----:B0-----:R-:W-:Y:S02]  /*02a0*/  IMAD.MOV.U32 R8, RZ, RZ, RZ ;  /* 0x000000ffff087224 */ /* 0x001fe400078e00ff */
[----:B-1----:R-:W-:-:S04]  /*02b0*/  IMAD.MOV R11, RZ, RZ, -R9 ;  /* 0x000000ffff0b7224 */ /* 0x002fc800078e0a09 */
[----:B------:R-:W-:-:S04]  /*02c0*/  IMAD R11, R11, R14, RZ ;  /* 0x0000000e0b0b7224 */ /* 0x000fc800078e02ff */
[----:B------:R-:W-:Y:S01]  /*02d0*/  IMAD.HI.U32 R9, R9, R11, R8 ;  /* 0x0000000b09097227 */ /* 0x000fe200078e0008 */
[----:B------:R-:W-:-:S03]  /*02e0*/  IABS R8, R4 ;  /* 0x0000000400087213 */ /* 0x000fc60000000000 */
[----:B------:R-:W-:Y:S02]  /*02f0*/  IMAD.MOV.U32 R11, RZ, RZ, R12 ;  /* 0x000000ffff0b7224 */ /* 0x000fe400078e000c */
[----:B------:R-:W0:Y:S02]  /*0300*/  I2F.RP R12, R8 ;  /* 0x00000008000c7306 */ /* 0x000e240000209400 */
[----:B------:R-:W-:-:S04]  /*0310*/  IMAD.HI.U32 R6, R9, R11, RZ ;  /* 0x0000000b09067227 */ /* 0x000fc800078e00ff */
[----:B------:R-:W-:-:S05]  /*0320*/  IMAD R9, R6, R13, R11 ;  /* 0x0000000d06097224 */ /* 0x000fca00078e020b */
[----:B------:R-:W-:Y:S01]  /*0330*/  ISETP.GT.U32.AND P1, PT, R14, R9, PT ;  /* 0x000000090e00720c */ /* 0x000fe20003f24070 */
[----:B0-----:R-:W0:-:S12]  /*0340*/  MUFU.RCP R12, R12 ;  /* 0x0000000c000c7308 */ /* 0x001e180000001000 */
[----:B------:R-:W-:Y:S01]  /*0350*/  @!P1 IMAD.IADD R9, R9, 0x1, -R14 ;  /* 0x0000000109099824 */ /* 0x000fe200078e0a0e */
[----:B------:R-:W-:Y:S02]  /*0360*/  @!P1 IADD3 R6, R6, 0x1, RZ ;  /* 0x0000000106069810 */ /* 0x000fe40007ffe0ff */
[----:B------:R-:W-:Y:S02]  /*0370*/  ISETP.NE.AND P1, PT, R10, RZ, PT ;  /* 0x000000ff0a00720c */ /* 0x000fe40003f25270 */
[----:B------:R-:W-:Y:S02]  /*0380*/  ISETP.GE.U32.AND P0, PT, R9, R14, PT ;  /* 0x0000000e0900720c */ /* 0x000fe40003f06070 */
[----:B------:R-:W-:Y:S02]  /*0390*/  LOP3.LUT R9, R7, R10, RZ, 0x3c, !PT ;  /* 0x0000000a07097212 */ /* 0x000fe400078e3cff */
[----:B0-----:R-:W-:Y:S02]  /*03a0*/  IADD3 R11, R12, 0xffffffe, RZ ;  /* 0x0ffffffe0c0b7810 */ /* 0x001fe40007ffe0ff */
[----:B------:R-:W-:-:S04]  /*03b0*/  ISETP.GE.AND P2, PT, R9, RZ, PT ;  /* 0x000000ff0900720c */ /* 0x000fc80003f46270 */
[----:B------:R-:W0:Y:S03]  /*03c0*/  F2I.FTZ.U32.TRUNC.NTZ R11, R11 ;  /* 0x0000000b000b7305 */ /* 0x000e26000021f000 */
[----:B------:R-:W-:-:S06]  /*03d0*/  @P0 IADD3 R6, R6, 0x1, RZ ;  /* 0x0000000106060810 */ /* 0x000fcc0007ffe0ff */
[----:B------:R-:W-:Y:S02]  /*03e0*/  @!P2 IADD3 R6, -R6, RZ, RZ ;  /* 0x000000ff0606a210 */ /* 0x000fe40007ffe1ff */
[----:B------:R-:W-:-:S05]  /*03f0*/  @!P1 LOP3.LUT R6, RZ, R10, RZ, 0x33, !PT ;  /* 0x0000000aff069212 */ /* 0x000fca00078e33ff */
[----:B------:R-:W-:Y:S02]  /*0400*/  IMAD.MOV R9, RZ, RZ, -R6 ;  /* 0x000000ffff097224 */ /* 0x000fe400078e0a06 */
[----:B0-----:R-:W-:Y:S02]  /*0410*/  IMAD.MOV R13, RZ, RZ, -R11 ;  /* 0x000000ffff0d7224 */ /* 0x001fe400078e0a0b */
[----:B------:R-:W-:Y:S01]  /*0420*/  IMAD R9, R10, R9, R7 ;  /* 0x000000090a097224 */ /* 0x000fe200078e0207 */
[----:B------:R-:W-:Y:S01]  /*0430*/  IABS R10, R4 ;  /* 0x00000004000a7213 */ /* 0x000fe20000000000 */
[----:B------:R-:W-:-:S03]  /*0440*/  IMAD R13, R13, R8, RZ ;  /* 0x000000080d0d7224 */ /* 0x000fc600078e02ff */
[----:B------:R-:W-:Y:S01]  /*0450*/  IABS R12, R9 ;  /* 0x00000009000c7213 */ /* 0x000fe20000000000 */
[----:B------:R-:W-:Y:S01]  /*0460*/  IMAD.MOV R14, RZ, RZ, -R10 ;  /* 0x000000ffff0e7224 */ /* 0x000fe200078e0a0a */
[----:B------:R-:W-:Y:S01]  /*0470*/  LOP3.LUT R9, R9, R4, RZ, 0x3c, !PT ;  /* 0x0000000409097212 */ /* 0x000fe200078e3cff */
[----:B------:R-:W-:-:S03]  /*0480*/  IMAD.MOV.U32 R10, RZ, RZ, RZ ;  /* 0x000000ffff0a7224 */ /* 0x000fc600078e00ff */
[----:B------:R-:W-:Y:S01]  /*0490*/  ISETP.GE.AND P2, PT, R9, RZ, PT ;  /* 0x000000ff0900720c */ /* 0x000fe20003f46270 */
[----:B------:R-:W-:-:S04]  /*04a0*/  IMAD.HI.U32 R10, R11, R13, R10 ;  /* 0x0000000d0b0a7227 */ /* 0x000fc800078e000a */
[----:B------:R-:W-:Y:S02]  /*04b0*/  IMAD.MOV.U32 R11, RZ, RZ, R12 ;  /* 0x000000ffff0b7224 */ /* 0x000fe400078e000c */
[----:B------:R-:W0:Y:S01]  /*04c0*/  I2F.U32.RP R12, c[0x0][0x170] ;  /* 0x00005c00000c7b06 */ /* 0x000e220000209000 */
[----:B------:R-:W-:Y:S02]  /*04d0*/  IMAD.MOV.U32 R13, RZ, RZ, R14 ;  /* 0x000000ffff0d7224 */ /* 0x000fe400078e000e */
        /* <DEDUP_REMOVED lines=8> */
[----:B0-----:R-:W-:-:S06]  /*0560*/  IADD3 R11, R12, 0xffffffe, RZ ;  /* 0x0ffffffe0c0b7810 */ /* 0x001fcc0007ffe0ff */
[----:B------:R-:W0:Y:S05]  /*0570*/  F2I.FTZ.U32.TRUNC.NTZ R11, R11 ;  /* 0x0000000b000b7305 */ /* 0x000e2a000021f000 */
[----:B------:R-:W-:-:S05]  /*0580*/  @P0 IADD3 R10, R10, 0x1, RZ ;  /* 0x000000010a0a0810 */ /* 0x000fca0007ffe0ff */
[----:B------:R-:W-:Y:S02]  /*0590*/  IMAD.MOV.U32 R9, RZ, RZ, R10 ;  /* 0x000000ffff097224 */ /* 0x000fe400078e000a */
[----:B------:R-:W-:-:S03]  /*05a0*/  IMAD.MOV.U32 R10, RZ, RZ, RZ ;  /* 0x000000ffff0a7224 */ /* 0x000fc600078e00ff */
[----:B------:R-:W-:Y:S01]  /*05b0*/  @!P2 IADD3 R9, -R9, RZ, RZ ;  /* 0x000000ff0909a210 */ /* 0x000fe20007ffe1ff */
[----:B0-----:R-:W-:Y:S01]  /*05c0*/  IMAD.MOV R13, RZ, RZ, -R11 ;  /* 0x000000ffff0d7224 */ /* 0x001fe200078e0a0b */
[----:B------:R-:W-:Y:S02]  /*05d0*/  @!P1 LOP3.LUT R9, RZ, R4, RZ, 0x33, !PT ;  /* 0x00000004ff099212 */ /* 0x000fe400078e33ff */
[----:B------:R-:W-:Y:S01]  /*05e0*/  ISETP.NE.U32.AND P2, PT, RZ, c[0x0][0x170], PT ;  /* 0x00005c00ff007a0c */ /* 0x000fe20003f45070 */
[----:B------:R-:W-:Y:S02]  /*05f0*/  IMAD R13, R13, c[0x0][0x170], RZ ;  /* 0x00005c000d0d7a24 */ /* 0x000fe400078e02ff */
[----:B------:R-:W-:-:S04]  /*0600*/  IMAD R3, R3, R6, R9 ;  /* 0x0000000603037224 */ /* 0x000fc800078e0209 */
[----:B------:R-:W-:Y:S02]  /*0610*/  IMAD.MOV R8, RZ, RZ, -R3 ;  /* 0x000000ffff087224 */ /* 0x000fe400078e0a03 */
[----:B------:R-:W-:Y:S02]  /*0620*/  IMAD.HI.U32 R3, R11, R13, R10 ;  /* 0x0000000d0b037227 */ /* 0x000fe400078e000a */
[----:B------:R-:W0:Y:S02]  /*0630*/  S2R R13, SR_TID.X ;  /* 0x00000000000d7919 */ /* 0x000e240000002100 */
[----:B------:R-:W-:Y:S02]  /*0640*/  IMAD R4, R4, R8, R7 ;  /* 0x0000000804047224 */ /* 0x000fe400078e0207 */
[----:B------:R-:W1:Y:S02]  /*0650*/  S2R R8, SR_CTAID.X ;  /* 0x0000000000087919 */ /* 0x000e640000002500 */
[----:B------:R-:W-:-:S04]  /*0660*/  IMAD.HI.U32 R3, R3, R4, RZ ;  /* 0x0000000403037227 */ /* 0x000fc800078e00ff */
[----:B------:R-:W-:-:S04]  /*0670*/  IMAD.MOV R7, RZ, RZ, -R3 ;  /* 0x000000ffff077224 */ /* 0x000fc800078e0a03 */
[----:B------:R-:W-:-:S05]  /*0680*/  IMAD R7, R7, c[0x0][0x170], R4 ;  /* 0x00005c0007077a24 */ /* 0x000fca00078e0204 */
[----:B------:R-:W-:Y:S01]  /*0690*/  ISETP.GE.U32.AND P0, PT, R7, c[0x0][0x170], PT ;  /* 0x00005c0007007a0c */ /* 0x000fe20003f06070 */
[----:B-1----:R-:W-:-:S12]  /*06a0*/  IMAD R8, R8, c[0x0][0x10], RZ ;  /* 0x0000040008087a24 */ /* 0x002fd800078e02ff */
[----:B------:R-:W-:Y:S01]  /*06b0*/  @P0 IADD3 R7, R7, -c[0x0][0x170], RZ ;  /* 0x80005c0007070a10 */ /* 0x000fe20007ffe0ff */
[----:B------:R-:W-:Y:S01]  /*06c0*/  IMAD.SHL.U32 R8, R8, 0x40, RZ ;  /* 0x0000004008087824 */ /* 0x000fe200078e00ff */
[----:B------:R-:W-:Y:S02]  /*06d0*/  @P0 IADD3 R3, R3, 0x1, RZ ;  /* 0x0000000103030810 */ /* 0x000fe40007ffe0ff */
[----:B------:R-:W-:Y:S01]  /*06e0*/  ISETP.GE.U32.AND P1, PT, R7, c[0x0][0x170], PT ;  /* 0x00005c0007007a0c */ /* 0x000fe20003f26070 */
[C---:B------:R-:W-:Y:S01]  /*06f0*/  IMAD.SHL.U32 R7, R5.reuse, 0x4, RZ ;  /* 0x0000000405077824 */ /* 0x040fe200078e00ff */
[----:B------:R-:W-:-:S04]  /*0700*/  SHF.L.U32 R5, R5, 0x3, RZ ;  /* 0x0000000305057819 */ /* 0x000fc800000006ff */
[----:B------:R-:W-:Y:S02]  /*0710*/  LOP3.LUT R7, R7, 0x8, RZ, 0xc0, !PT ;  /* 0x0000000807077812 */ /* 0x000fe400078ec0ff */
[----:B------:R-:W-:-:S05]  /*0720*/  LOP3.LUT R5, R5, 0x8, RZ, 0xc0, !PT ;  /* 0x0000000805057812 */ /* 0x000fca00078ec0ff */
[----:B------:R-:W-:Y:S02]  /*0730*/  @P1 IADD3 R3, R3, 0x1, RZ ;  /* 0x0000000103031810 */ /* 0x000fe40007ffe0ff */
[----:B------:R-:W-:-:S05]  /*0740*/  @!P2 LOP3.LUT R3, RZ, c[0x0][0x170], RZ, 0x33, !PT ;  /* 0x00005c00ff03aa12 */ /* 0x000fca00078e33ff */
[----:B------:R-:W-:-:S04]  /*0750*/  IMAD.MOV R11, RZ, RZ, -R3 ;  /* 0x000000ffff0b7224 */ /* 0x000fc800078e0a03 */
[----:B------:R-:W-:Y:S02]  /*0760*/  IMAD R11, R11, c[0x0][0x170], R4 ;  /* 0x00005c000b0b7a24 */ /* 0x000fe400078e0204 */
[----:B0-----:R-:W-:Y:S02]  /*0770*/  IMAD.SHL.U32 R4, R13, 0x2, RZ ;  /* 0x000000020d047824 */ /* 0x001fe400078e00ff */
[----:B------:R-:W-:-:S03]  /*0780*/  IMAD R11, R6, c[0x0][0x170], R11 ;  /* 0x00005c00060b7a24 */ /* 0x000fc600078e020b */
[----:B------:R-:W-:Y:S02]  /*0790*/  LEA.HI.SX32 R6, R4, R7, 0x1d ;  /* 0x0000000704067211 */ /* 0x000fe400078feaff */
[----:B------:R-:W-:Y:S01]  /*07a0*/  LOP3.LUT R7, R5, 0x6, R4, 0xf8, !PT ;  /* 0x0000000605077812 */ /* 0x000fe200078ef804 */
[----:B------:R-:W-:-:S04]  /*07b0*/  IMAD.WIDE.U32 R4, R8, R15, c[0x0][0x160] ;  /* 0x0000580008047625 */ /* 0x000fc800078e000f */
[----:B------:R-:W-:Y:S02]  /*07c0*/  IMAD R6, R11, 0x10, R6 ;  /* 0x000000100b067824 */ /* 0x000fe400078e0206 */
[----:B------:R-:W-:Y:S02]  /*07d0*/  IMAD R11, R2, 0x20, R13 ;  /* 0x00000020020b7824 */ /* 0x000fe400078e020d */
[----:B------:R-:W-:Y:S01]  /*07e0*/  IMAD R0, R0, R9, R7 ;  /* 0x0000000900007224 */ /* 0x000fe200078e0207 */
[----:B------:R-:W-:Y:S01]  /*07f0*/  ISETP.GE.U32.AND P0, PT, R6, c[0x0][0x17c], PT ;  /* 0x00005f0006007a0c */ /* 0x000fe20003f06070 */
[----:B------:R-:W-:Y:S02]  /*0800*/  IMAD.MOV.U32 R2, RZ, RZ, 0xf753 ;  /* 0x0000f753ff027424 */ /* 0x000fe400078e00ff */
[----:B------:R-:W-:Y:S02]  /*0810*/  IMAD R3, R3, 0x10, R0 ;  /* 0x0000001003037824 */ /* 0x000fe400078e0200 */
[----:B------:R-:W-:Y:S01]  /*0820*/  IMAD.WIDE.U32 R4, R11, 0x4, R4 ;  /* 0x000000040b047825 */ /* 0x000fe200078e0004 */
[----:B------:R-:W-:-:S03]  /*0830*/  PRMT R0, R2, 0x7610, R0 ;  /* 0x0000761002007816 */ /* 0x000fc60000000000 */
[----:B------:R-:W-:-:S04]  /*0840*/  IMAD.MOV.U32 R7, RZ, RZ, 0xf753 ;  /* 0x0000f753ff077424 */ /* 0x000fc800078e00ff */
[----:B------:R-:W-:Y:S05]  /*0850*/  @P0 BRA `(.L_x_1) ;  /* 0x0000012000000947 */ /* 0x000fea0003800000 */
[----:B------:R-:W0:Y:S01]  /*0860*/  S2UR UR4, SR_CTAID.X ;  /* 0x00000000000479c3 */ /* 0x000e220000002500 */
[C---:B------:R-:W-:Y:S01]  /*0870*/  IADD3 R2, R3.reuse, 0x1, RZ ;  /* 0x0000000103027810 */ /* 0x040fe20007ffe0ff */
[----:B------:R-:W-:Y:S01]  /*0880*/  ULDC UR5, c[0x0][0x17c] ;  /* 0x00005f0000057ab9 */ /* 0x000fe20000000800 */
[----:B------:R-:W-:Y:S02]  /*0890*/  ISETP.GE.U32.AND P1, PT, R3, c[0x0][0x17c], PT ;  /* 0x00005f0003007a0c */ /* 0x000fe40003f26070 */
[----:B------:R-:W-:Y:S01]  /*08a0*/  ISETP.GE.U32.AND P0, PT, R2, c[0x0][0x17c], PT ;  /* 0x00005f0002007a0c */ /* 0x000fe20003f06070 */
[----:B------:R-:W-:Y:S01]  /*08b0*/  IMAD R2, R6, c[0x0][0x17c], R3 ;  /* 0x00005f0006027a24 */ /* 0x000fe200078e0203 */
[----:B0-----:R-:W-:-:S04]  /*08c0*/  UIMAD UR4, UR4, UR5, URZ ;  /* 0x00000005040472a4 */ /* 0x001fc8000f8e023f */
[----:B------:R-:W-:-:S06]  /*08d0*/  UIMAD UR4, UR4, UR5, URZ ;  /* 0x00000005040472a4 */ /* 0x000fcc000f8e023f */
[C---:B------:R-:W-:Y:S02]  /*08e0*/  @!P1 IADD3 R3, P2, R2.reuse, UR4, RZ ;  /* 0x0000000402039c10 */ /* 0x040fe4000ff5e0ff */
[C---:B------:R-:W-:Y:S02]  /*08f0*/  @!P0 IADD3 R8, P3, R2.reuse, UR4, RZ ;  /* 0x0000000402088c10 */ /* 0x040fe4000ff7e0ff */
[C---:B------:R-:W-:Y:S02]  /*0900*/  @!P1 LEA.HI.X.SX32 R6, R2.reuse, RZ, 0x1, P2 ;  /* 0x000000ff02069211 */ /* 0x040fe400010f0eff */
[----:B------:R-:W-:Y:S02]  /*0910*/  @!P0 LEA.HI.X.SX32 R9, R2, RZ, 0x1, P3 ;  /* 0x000000ff02098211 */ /* 0x000fe400018f0eff */
[----:B------:R-:W-:Y:S02]  /*0920*/  @!P1 LEA R2, P2, R3, c[0x0][0x168], 0x1 ;  /* 0x00005a0003029a11 */ /* 0x000fe400078408ff */
[----:B------:R-:W-:-:S02]  /*0930*/  @!P0 LEA R10, P3, R8, c[0x0][0x168], 0x1 ;  /* 0x00005a00080a8a11 */ /* 0x000fc400078608ff */
[----:B------:R-:W-:Y:S02]  /*0940*/  @!P1 LEA.HI.X R3, R3, c[0x0][0x16c], R6, 0x1, P2 ;  /* 0x00005b0003039a11 */ /* 0x000fe400010f0c06 */
[----:B------:R-:W-:-:S03]  /*0950*/  @!P0 LEA.HI.X R11, R8, c[0x0][0x16c], R9, 0x1, P3 ;  /* 0x00005b00080b8a11 */ /* 0x000fc600018f0c09 */
[----:B------:R0:W5:Y:S04]  /*0960*/  @!P1 LDG.E.U16.CONSTANT R0, [R2.64] ;  /* 0x0000000602009981 */ /* 0x000168000c1e9500 */
[----:B------:R0:W5:Y:S02]  /*0970*/  @!P0 LDG.E.U16.CONSTANT R7, [R10.64+0x2] ;  /* 0x000002060a078981 */ /* 0x000164000c1e9500 */
.L_x_1:
[----:B------:R-:W-:Y:S05]  /*0980*/  BSYNC B0 ;  /* 0x0000000000007941 */ /* 0x000fea0003800000 */
.L_x_0:
[----:B-----5:R-:W-:-:S05]  /*0990*/  PRMT R7, R0, 0x5410, R7 ;  /* 0x0000541000077816 */ /* 0x020fca0000000007 */
[----:B------:R-:W-:Y:S01]  /*09a0*/  STG.E [R4.64], R7 ;  /* 0x0000000704007986 */ /* 0x000fe2000c101906 */
[----:B------:R-:W-:Y:S05]  /*09b0*/  EXIT ;  /* 0x000000000000794d */ /* 0x000fea0003800000 */
.L_x_2:
[----:B------:R-:W-:-:S00]  /*09c0*/  BRA `(.L_x_2) ;  /* 0xfffffff000007947 */ /* 0x000fc0000383ffff */
[----:B------:R-:W-:-:S00]  /*09d0*/  NOP ;  /* 0x0000000000007918 */ /* 0x000fc00000000000 */
        /* <DEDUP_REMOVED lines=10> */
.L_x_4:


//--------------------- .text._ZN17fastertransformer21transform_mask_kernelEP7__half2PKS0_jjjjj --------------------------
	.section	.text._ZN17fastertransformer21transform_mask_kernelEP7__half2PKS0_jjjjj,"ax",@progbits
	.sectioninfo	@"SHI_REGISTERS=17"
	.align	128
        .global         _ZN17fastertransformer21transform_mask_kernelEP7__half2PKS0_jjjjj
        .type           _ZN17fastertransformer21transform_mask_kernelEP7__half2PKS0_jjjjj,@function
        .size           _ZN17fastertransformer21transform_mask_kernelEP7__half2PKS0_jjjjj,(.L_x_5 - _ZN17fastertransformer21transform_mask_kernelEP7__half2PKS0_jjjjj)
        .other          _ZN17fastertransformer21transform_mask_kernelEP7__half2PKS0_jjjjj,@"STO_CUDA_ENTRY STV_DEFAULT"
_ZN17fastertransformer21transform_mask_kernelEP7__half2PKS0_jjjjj:
.text._ZN17fastertransformer21transform_mask_kernelEP7__half2PKS0_jjjjj:
[----:B------:R-:W-:Y:S02]  /*0000*/  IMAD.MOV.U32 R1, RZ, RZ, c[0x0][0x28] ;  /* 0x00000a00ff017624 */ /* 0x000fe400078e00ff */
[----:B------:R-:W-:Y:S01]  /*0010*/  IMAD.MOV.U32 R7, RZ, RZ, c[0x0][0x174] ;  /* 0x00005d00ff077624 */ /* 0x000fe200078e00ff */
[----:B------:R-:W-:-:S03]  /*0020*/  ULDC.64 UR4, c[0x0][0x118] ;  /* 0x0000460000047ab9 */ /* 0x000fc60000000a00 */
        /* <DEDUP_REMOVED lines=37> */
[----:B0-----:R-:W-:Y:S01]  /*0280*/  IMAD.MOV.U32 R8, RZ, RZ, RZ ;  /* 0x000000ffff087224 */ /* 0x001fe200078e00ff */
[----:B-1----:R-:W-:-:S05]  /*0290*/  IADD3 R11, RZ, -R9, RZ ;  /* 0x80000009ff0b7210 */ /* 0x002fca0007ffe0ff */
        /* <DEDUP_REMOVED lines=18> */
[----:B------:R-:W-:Y:S01]  /*03c0*/  @!P1 IMAD.MOV R6, RZ, RZ, -R6 ;  /* 0x000000ffff069224 */ /* 0x000fe200078e0a06 */
[----:B------:R-:W-:-:S04]  /*03d0*/  @!P2 LOP3.LUT R6, RZ, R10, RZ, 0x33, !PT ;  /* 0x0000000aff06a212 */ /* 0x000fc800078e33ff */
[----:B------:R-:W-:Y:S01]  /*03e0*/  IADD3 R9, -R6, RZ, RZ ;  /* 0x000000ff06097210 */ /* 0x000fe20007ffe1ff */
[----:B0-----:R-:W-:-:S04]  /*03f0*/  IMAD.MOV R13, RZ, RZ, -R11 ;  /* 0x000000ffff0d7224 */ /* 0x001fc800078e0a0b */
[----:B------:R-:W-:Y:S01]  /*0400*/  IMAD R9, R10, R9, R7 ;  /* 0x000000090a097224 */ /* 0x000fe200078e0207 */
[----:B------:R-:W-:Y:S01]  /*0410*/  IABS R10, R4 ;  /* 0x00000004000a7213 */ /* 0x000fe20000000000 */
[----:B------:R-:W-:-:S03]  /*0420*/  IMAD R13, R13, R8, RZ ;  /* 0x000000080d0d7224 */ /* 0x000fc600078e02ff */
[----:B------:R-:W-:Y:S01]  /*0430*/  IABS R12, R9 ;  /* 0x00000009000c7213 */ /* 0x000fe20000000000 */
[----:B------:R-:W-:Y:S02]  /*0440*/  IMAD.MOV R14, RZ, RZ, -R10 ;  /* 0x000000ffff0e7224 */ /* 0x000fe400078e0a0a */
[----:B------:R-:W-:-:S04]  /*0450*/  IMAD.MOV.U32 R10, RZ, RZ, RZ ;  /* 0x000000ffff0a7224 */ /* 0x000fc800078e00ff */
        /* <DEDUP_REMOVED lines=12> */
[----:B0-----:R-:W-:Y:S02]  /*0520*/  IADD3 R11, R12, 0xffffffe, RZ ;  /* 0x0ffffffe0c0b7810 */ /* 0x001fe40007ffe0ff */
[----:B------:R-:W-:Y:S02]  /*0530*/  LOP3.LUT R8, R9, R4, RZ, 0x3c, !PT ;  /* 0x0000000409087212 */ /* 0x000fe400078e3cff */
[----:B------:R-:W0:Y:S02]  /*0540*/  F2I.FTZ.U32.TRUNC.NTZ R9, R11 ;  /* 0x0000000b00097305 */ /* 0x000e24000021f000 */
[----:B------:R-:W-:-:S05]  /*0550*/  ISETP.GE.AND P1, PT, R8, RZ, PT ;  /* 0x000000ff0800720c */ /* 0x000fca0003f26270 */
[----:B------:R-:W-:-:S08]  /*0560*/  @P0 IADD3 R10, R10, 0x1, RZ ;  /* 0x000000010a0a0810 */ /* 0x000fd00007ffe0ff */
[----:B------:R-:W-:Y:S01]  /*0570*/  @!P1 IADD3 R10, -R10, RZ, RZ ;  /* 0x000000ff0a0a9210 */ /* 0x000fe20007ffe1ff */
[----:B0-----:R-:W-:Y:S01]  /*0580*/  IMAD.MOV R8, RZ, RZ, -R9 ;  /* 0x000000ffff087224 */ /* 0x001fe200078e0a09 */
[----:B------:R-:W-:Y:S02]  /*0590*/  @!P2 LOP3.LUT R10, RZ, R4, RZ, 0x33, !PT ;  /* 0x00000004ff0aa212 */ /* 0x000fe400078e33ff */
[----:B------:R-:W-:Y:S01]  /*05a0*/  ISETP.NE.U32.AND P2, PT, RZ, c[0x0][0x170], PT ;  /* 0x00005c00ff007a0c */ /* 0x000fe20003f45070 */
[----:B------:R-:W-:Y:S02]  /*05b0*/  IMAD R11, R8, c[0x0][0x170], RZ ;  /* 0x00005c00080b7a24 */ /* 0x000fe400078e02ff */
[----:B------:R-:W-:Y:S02]  /*05c0*/  IMAD R3, R3, R6, R10 ;  /* 0x0000000603037224 */ /* 0x000fe400078e020a */
[----:B------:R-:W-:Y:S02]  /*05d0*/  IMAD.MOV.U32 R8, RZ, RZ, RZ ;  /* 0x000000ffff087224 */ /* 0x000fe400078e00ff */
[----:B------:R-:W-:-:S02]  /*05e0*/  IMAD.MOV R3, RZ, RZ, -R3 ;  /* 0x000000ffff037224 */ /* 0x000fc400078e0a03 */
[----:B------:R-:W-:-:S04]  /*05f0*/  IMAD.HI.U32 R9, R9, R11, R8 ;  /* 0x0000000b09097227 */ /* 0x000fc800078e0008 */
[----:B------:R-:W-:Y:S01]  /*0600*/  IMAD R8, R4, R3, R7 ;  /* 0x0000000304087224 */ /* 0x000fe200078e0207 */
[C---:B------:R-:W-:Y:S01]  /*0610*/  SHF.L.U32 R7, R5.reuse, 0x3, RZ ;  /* 0x0000000305077819 */ /* 0x040fe200000006ff */
[----:B------:R-:W-:Y:S02]  /*0620*/  IMAD.SHL.U32 R5, R5, 0x4, RZ ;  /* 0x0000000405057824 */ /* 0x000fe400078e00ff */
[----:B------:R-:W-:Y:S01]  /*0630*/  IMAD.HI.U32 R9, R9, R8, RZ ;  /* 0x0000000809097227 */ /* 0x000fe200078e00ff */
[----:B------:R-:W-:Y:S02]  /*0640*/  LOP3.LUT R7, R7, 0x8, RZ, 0xc0, !PT ;  /* 0x0000000807077812 */ /* 0x000fe400078ec0ff */
[----:B------:R-:W-:Y:S01]  /*0650*/  LOP3.LUT R5, R5, 0x8, RZ, 0xc0, !PT ;  /* 0x0000000805057812 */ /* 0x000fe200078ec0ff */
[----:B------:R-:W-:-:S04]  /*0660*/  IMAD.MOV R3, RZ, RZ, -R9 ;  /* 0x000000ffff037224 */ /* 0x000fc800078e0a09 */
[----:B------:R-:W-:Y:S02]  /*0670*/  IMAD R4, R3, c[0x0][0x170], R8 ;  /* 0x00005c0003047a24 */ /* 0x000fe400078e0208 */
[----:B------:R-:W0:Y:S03]  /*0680*/  S2R R3, SR_TID.X ;  /* 0x0000000000037919 */ /* 0x000e260000002100 */
[----:B------:R-:W-:-:S13]  /*0690*/  ISETP.GE.U32.AND P0, PT, R4, c[0x0][0x170], PT ;  /* 0x00005c0004007a0c */ /* 0x000fda0003f06070 */
[----:B------:R-:W-:Y:S02]  /*06a0*/  @P0 IADD3 R4, R4, -c[0x0][0x170], RZ ;  /* 0x80005c0004040a10 */ /* 0x000fe40007ffe0ff */
[----:B------:R-:W-:Y:S02]  /*06b0*/  @P0 IADD3 R9, R9, 0x1, RZ ;  /* 0x0000000109090810 */ /* 0x000fe40007ffe0ff */
[----:B------:R-:W-:Y:S01]  /*06c0*/  ISETP.GE.U32.AND P1, PT, R4, c[0x0][0x170], PT ;  /* 0x00005c0004007a0c */ /* 0x000fe20003f26070 */
[----:B0-----:R-:W-:-:S05]  /*06d0*/  IMAD.SHL.U32 R4, R3, 0x2, RZ ;  /* 0x0000000203047824 */ /* 0x001fca00078e00ff */
[----:B------:R-:W-:Y:S02]  /*06e0*/  LOP3.LUT R7, R7, 0x6, R4, 0xf8, !PT ;  /* 0x0000000607077812 */ /* 0x000fe400078ef804 */
[----:B------:R-:W-:-:S05]  /*06f0*/  LEA.HI.SX32 R4, R4, R5, 0x1d ;  /* 0x0000000504047211 */ /* 0x000fca00078feaff */
[----:B------:R-:W-:Y:S01]  /*0700*/  @P1 IADD3 R9, R9, 0x1, RZ ;  /* 0x0000000109091810 */ /* 0x000fe20007ffe0ff */
[----:B------:R-:W-:Y:S01]  /*0710*/  IMAD R0, R0, R10, R7 ;  /* 0x0000000a00007224 */ /* 0x000fe200078e0207 */
[----:B------:R-:W-:-:S05]  /*0720*/  @!P2 LOP3.LUT R9, RZ, c[0x0][0x170], RZ, 0x33, !PT ;  /* 0x00005c00ff09aa12 */ /* 0x000fca00078e33ff */
[----:B------:R-:W-:Y:S02]  /*0730*/  IMAD.MOV R11, RZ, RZ, -R9 ;  /* 0x000000ffff0b7224 */ /* 0x000fe400078e0a09 */
[----:B------:R-:W-:Y:S02]  /*0740*/  IMAD R9, R9, 0x10, R0 ;  /* 0x0000001009097824 */ /* 0x000fe400078e0200 */
[----:B------:R-:W-:Y:S02]  /*0750*/  IMAD R7, R11, c[0x0][0x170], R8 ;  /* 0x00005c000b077a24 */ /* 0x000fe400078e0208 */
[----:B------:R-:W0:Y:S01]  /*0760*/  S2R R8, SR_CTAID.X ;  /* 0x0000000000087919 */ /* 0x000e220000002500 */
[----:B------:R-:W-:Y:S01]  /*0770*/  ISETP.GE.U32.AND P0, PT, R9, c[0x0][0x17c], PT ;  /* 0x00005f0009007a0c */ /* 0x000fe20003f06070 */
[----:B------:R-:W-:-:S04]  /*0780*/  IMAD R7, R6, c[0x0][0x170], R7 ;  /* 0x00005c0006077a24 */ /* 0x000fc800078e0207 */
[----:B------:R-:W-:-:S05]  /*0790*/  IMAD R4, R7, 0x10, R4 ;  /* 0x0000001007047824 */ /* 0x000fca00078e0204 */
[----:B------:R-:W-:-:S13]  /*07a0*/  ISETP.GE.U32.OR P0, PT, R4, c[0x0][0x17c], P0 ;  /* 0x00005f0004007a0c */ /* 0x000fda0000706470 */
[----:B0-----:R-:W-:Y:S02]  /*07b0*/  @!P0 IMAD R0, R8, c[0x0][0x17c], RZ ;  /* 0x00005f0008008a24 */ /* 0x001fe400078e02ff */
[----:B------:R-:W-:Y:S01]  /*07c0*/  @!P0 IMAD R5, R4, c[0x0][0x17c], R9 ;  /* 0x00005f0004058a24 */ /* 0x000fe200078e0209 */
[----:B------:R-:W-:Y:S01]  /*07d0*/  @!P0 MOV R4, 0x4 ;  /* 0x0000000400048802 */ /* 0x000fe20000000f00 */
[----:B------:R-:W-:-:S05]  /*07e0*/  @!P0 IMAD R0, R0, c[0x0][0x17c], RZ ;  /* 0x00005f0000008a24 */ /* 0x000fca00078e02ff */
[----:B------:R-:W-:-:S04]  /*07f0*/  @!P0 SHF.R.U32.HI R0, RZ, 0x1, R0 ;  /* 0x00000001ff008819 */ /* 0x000fc80000011600 */
[----:B------:R-:W-:-:S05]  /*0800*/  @!P0 LEA.HI R5, R5, R0, RZ, 0x1f ;  /* 0x0000000005058211 */ /* 0x000fca00078ff8ff */
[----:B------:R-:W-:-:S06]  /*0810*/  @!P0 IMAD.WIDE.U32 R4, R5, R4, c[0x0][0x168] ;  /* 0x00005a0005048625 */ /* 0x000fcc00078e0004 */
[----:B------:R-:W2:Y:S01]  /*0820*/  @!P0 LDG.E.CONSTANT R4, [R4.64] ;  /* 0x0000000404048981 */ /* 0x000ea2000c1e9900 */
[----:B------:R-:W-:Y:S02]  /*0830*/  IMAD R7, R8, c[0x0][0x10], RZ ;  /* 0x0000040008077a24 */ /* 0x000fe400078e02ff */
[----:B------:R-:W-:Y:S02]  /*0840*/  IMAD R2, R2, 0x20, R3 ;  /* 0x0000002002027824 */ /* 0x000fe400078e0203 */
[----:B------:R-:W-:Y:S02]  /*0850*/  IMAD.MOV.U32 R0, RZ, RZ, 0xf753 ;  /* 0x0000f753ff007424 */ /* 0x000fe400078e00ff */
[----:B------:R-:W-:Y:S01]  /*0860*/  IMAD.MOV.U32 R3, RZ, RZ, 0xf753 ;  /* 0x0000f753ff037424 */ /* 0x000fe200078e00ff */
[----:B------:R-:W-:-:S04]  /*0870*/  LEA R7, P1, R7, R2, 0x5 ;  /* 0x0000000207077211 */ /* 0x000fc800078228ff */
[----:B------:R-:W-:Y:S01]  /*0880*/  PRMT R0, R0, 0x5410, R3 ;  /* 0x0000541000007816 */ /* 0x000fe20000000003 */
[----:B------:R-:W-:Y:S01]  /*0890*/  IMAD.X R6, RZ, RZ, RZ, P1 ;  /* 0x000000ffff067224 */ /* 0x000fe200008e06ff */
[----:B------:R-:W-:-:S04]  /*08a0*/  LEA R2, P1, R7, c[0x0][0x160], 0x2 ;  /* 0x0000580007027a11 */ /* 0x000fc800078210ff */
[----:B------:R-:W-:Y:S02]  /*08b0*/  LEA.HI.X R3, R7, c[0x0][0x164], R6, 0x2, P1 ;  /* 0x0000590007037a11 */ /* 0x000fe400008f1406 */
[----:B--2---:R-:W-:-:S04]  /*08c0*/  @!P0 PRMT R0, R4, 0x7610, R0 ;  /* 0x0000761004008816 */ /* 0x004fc80000000000 */
[----:B------:R-:W-:-:S05]  /*08d0*/  @!P0 PRMT R0, R0, 0x7610, R4 ;  /* 0x0000761000008816 */ /* 0x000fca0000000004 */
[----:B------:R-:W-:Y:S01]  /*08e0*/  STG.E [R2.64], R0 ;  /* 0x0000000002007986 */ /* 0x000fe2000c101904 */
[----:B------:R-:W-:Y:S05]  /*08f0*/  EXIT ;  /* 0x000000000000794d */ /* 0x000fea0003800000 */
.L_x_3:
        /* <DEDUP_REMOVED lines=16> */
.L_x_5:


//--------------------- .nv.global.init           --------------------------
	.section	.nv.global.init,"aw",@progbits
	.align	4
.nv.global.init:
	.type		mrg32k3aM1SubSeq,@object
	.size		mrg32k3aM1SubSeq,(mrg32k3aM2SubSeq - mrg32k3aM1SubSeq)
mrg32k3aM1SubSeq:
        /*0000*/ 	.byte	0x0b, 0xcc, 0xee, 0x04, 0x73, 0x29, 0x8b, 0x6f, 0xf6, 0x53, 0x03, 0xf6, 0x23, 0xf6, 0xea, 0xda
        /* <DEDUP_REMOVED lines=125> */
	.type		mrg32k3aM2SubSeq,@object
	.size		mrg32k3aM2SubSeq,(mrg32k3aM1 - mrg32k3aM2SubSeq)
mrg32k3aM2SubSeq:
        /* <DEDUP_REMOVED lines=126> */
	.type		mrg32k3aM1,@object
	.size		mrg32k3aM1,(mrg32k3aM1Seq - mrg32k3aM1)
mrg32k3aM1:
        /* <DEDUP_REMOVED lines=144> */
	.type		mrg32k3aM1Seq,@object
	.size		mrg32k3aM1Seq,(mrg32k3aM2 - mrg32k3aM1Seq)
mrg32k3aM1Seq:
        /* <DEDUP_REMOVED lines=144> */
	.type		mrg32k3aM2,@object
	.size		mrg32k3aM2,(mrg32k3aM2Seq - mrg32k3aM2)
mrg32k3aM2:
        /* <DEDUP_REMOVED lines=144> */
	.type		mrg32k3aM2Seq,@object
	.size		mrg32k3aM2Seq,(precalc_xorwow_matrix - mrg32k3aM2Seq)
mrg32k3aM2Seq:
        /* <DEDUP_REMOVED lines=144> */
	.type		precalc_xorwow_matrix,@object
	.size		precalc_xorwow_matrix,(precalc_xorwow_offset_matrix - precalc_xorwow_matrix)
precalc_xorwow_matrix:
        /* <DEDUP_REMOVED lines=6400> */
	.type		precalc_xorwow_offset_matrix,@object
	.size		precalc_xorwow_offset_matrix,(.L_1 - precalc_xorwow_offset_matrix)
precalc_xorwow_offset_matrix:
        /* <DEDUP_REMOVED lines=6400> */
.L_1:


//--------------------- .nv.global                --------------------------
	.section	.nv.global,"aw",@nobits
.nv.global:
	.type		_ZN56_INTERNAL_bdaefb4d_25_transform_mask_kernels_cu_798a90c24cuda3std6ranges3__45__cpo9iter_moveE,@object
	.size		_ZN56_INTERNAL_bdaefb4d_25_transform_mask_kernels_cu_798a90c24cuda3std6ranges3__45__cpo9iter_moveE,(_ZN56_INTERNAL_bdaefb4d_25_transform_mask_kernels_cu_798a90c24cuda3std3__458_GLOBAL__N__bdaefb4d_25_transform_mask_kernels_cu_798a90c26ignoreE - _ZN56_INTERNAL_bdaefb4d_25_transform_mask_kernels_cu_798a90c24cuda3std6ranges3__45__cpo9iter_moveE)
_ZN56_INTERNAL_bdaefb4d_25_transform_mask_kernels_cu_798a90c24cuda3std6ranges3__45__cpo9iter_moveE:
	.zero		1
	.type		_ZN56_INTERNAL_bdaefb4d_25_transform_mask_kernels_cu_798a90c24cuda3std3__458_GLOBAL__N__bdaefb4d_25_transform_mask_kernels_cu_798a90c26ignoreE,@object
	.size		_ZN56_INTERNAL_bdaefb4d_25_transform_mask_kernels_cu_798a90c24cuda3std3__458_GLOBAL__N__bdaefb4d_25_transform_mask_kernels_cu_798a90c26ignoreE,(_ZN56_INTERNAL_bdaefb4d_25_transform_mask_kernels_cu_798a90c24cuda3std3__45__cpo4cendE - _ZN56_INTERNAL_bdaefb4d_25_transform_mask_kernels_cu_798a90c24cuda3std3__458_GLOBAL__N__bdaefb4d_25_transform_mask_kernels_cu_798a90c26ignoreE)
_ZN56_INTERNAL_bdaefb4d_25_transform_mask_kernels_cu_798a90c24cuda3std3__458_GLOBAL__N__bdaefb4d_25_transform_mask_kernels_cu_798a90c26ignoreE:
	.zero		1
	.type		_ZN56_INTERNAL_bdaefb4d_25_transform_mask_kernels_cu_798a90c24cuda3std3__45__cpo4cendE,@object
	.size		_ZN56_INTERNAL_bdaefb4d_25_transform_mask_kernels_cu_798a90c24cuda3std3__45__cpo4cendE,(_ZN56_INTERNAL_bdaefb4d_25_transform_mask_kernels_cu_798a90c24cuda3std3__45__cpo3endE - _ZN56_INTERNAL_bdaefb4d_25_transform_mask_kernels_cu_798a90c24cuda3std3__45__cpo4cendE)
_ZN56_INTERNAL_bdaefb4d_25_transform_mask_kernels_cu_798a90c24cuda3std3__45__cpo4cendE:
	.zero		1
	.type		_ZN56_INTERNAL_bdaefb4d_25_transform_mask_kernels_cu_798a90c24cuda3std3__45__cpo3endE,@object
	.size		_ZN56_INTERNAL_bdaefb4d_25_transform_mask_kernels_cu_798a90c24cuda3std3__45__cpo3endE,(_ZN56_INTERNAL_bdaefb4d_25_transform_mask_kernels_cu_798a90c24cuda3std3__48in_placeE - _ZN56_INTERNAL_bdaefb4d_25_transform_mask_kernels_cu_798a90c24cuda3std3__45__cpo3endE)
_ZN56_INTERNAL_bdaefb4d_25_transform_mask_kernels_cu_798a90c24cuda3std3__45__cpo3endE:
	.zero		1
	.type		_ZN56_INTERNAL_bdaefb4d_25_transform_mask_kernels_cu_798a90c24cuda3std3__48in_placeE,@object
	.size		_ZN56_INTERNAL_bdaefb4d_25_transform_mask_kernels_cu_798a90c24cuda3std3__48in_placeE,(_ZN56_INTERNAL_bdaefb4d_25_transform_mask_kernels_cu_798a90c24cuda3std6ranges3__45__cpo7advanceE - _ZN56_INTERNAL_bdaefb4d_25_transform_mask_kernels_cu_798a90c24cuda3std3__48in_placeE)
_ZN56_INTERNAL_bdaefb4d_25_transform_mask_kernels_cu_798a90c24cuda3std3__48in_placeE:
	.zero		1
	.type		_ZN56_INTERNAL_bdaefb4d_25_transform_mask_kernels_cu_798a90c24cuda3std6ranges3__45__cpo7advanceE,@object
	.size		_ZN56_INTERNAL_bdaefb4d_25_transform_mask_kernels_cu_798a90c24cuda3std6ranges3__45__cpo7advanceE,(_ZN56_INTERNAL_bdaefb4d_25_transform_mask_kernels_cu_798a90c24cuda3std3__45__cpo5beginE - _ZN56_INTERNAL_bdaefb4d_25_transform_mask_kernels_cu_798a90c24cuda3std6ranges3__45__cpo7advanceE)
_ZN56_INTERNAL_bdaefb4d_25_transform_mask_kernels_cu_798a90c24cuda3std6ranges3__45__cpo7advanceE:
	.zero		1
	.type		_ZN56_INTERNAL_bdaefb4d_25_transform_mask_kernels_cu_798a90c24cuda3std3__45__cpo5beginE,@object
	.size		_ZN56_INTERNAL_bdaefb4d_25_transform_mask_kernels_cu_798a90c24cuda3std3__45__cpo5beginE,(_ZN56_INTERNAL_bdaefb4d_25_transform_mask_kernels_cu_798a90c24cuda3std3__419piecewise_constructE - _ZN56_INTERNAL_bdaefb4d_25_transform_mask_kernels_cu_798a90c24cuda3std3__45__cpo5beginE)
_ZN56_INTERNAL_bdaefb4d_25_transform_mask_kernels_cu_798a90c24cuda3std3__45__cpo5beginE:
	.zero		1
	.type		_ZN56_INTERNAL_bdaefb4d_25_transform_mask_kernels_cu_798a90c24cuda3std3__419piecewise_constructE,@object
	.size		_ZN56_INTERNAL_bdaefb4d_25_transform_mask_kernels_cu_798a90c24cuda3std3__419piecewise_constructE,(_ZN56_INTERNAL_bdaefb4d_25_transform_mask_kernels_cu_798a90c24cuda3std3__45__cpo6cbeginE - _ZN56_INTERNAL_bdaefb4d_25_transform_mask_kernels_cu_798a90c24cuda3std3__419piecewise_constructE)
_ZN56_INTERNAL_bdaefb4d_25_transform_mask_kernels_cu_798a90c24cuda3std3__419piecewise_constructE:
	.zero		1
	.type		_ZN56_INTERNAL_bdaefb4d_25_transform_mask_kernels_cu_798a90c24cuda3std3__45__cpo6cbeginE,@object
	.size		_ZN56_INTERNAL_bdaefb4d_25_transform_mask_kernels_cu_798a90c24cuda3std3__45__cpo6cbeginE,(_ZN56_INTERNAL_bdaefb4d_25_transform_mask_kernels_cu_798a90c24cuda3std6ranges3__45__cpo4swapE - _ZN56_INTERNAL_bdaefb4d_25_transform_mask_kernels_cu_798a90c24cuda3std3__45__cpo6cbeginE)
_ZN56_INTERNAL_bdaefb4d_25_transform_mask_kernels_cu_798a90c24cuda3std3__45__cpo6cbeginE:
	.zero		1
	.type		_ZN56_INTERNAL_bdaefb4d_25_transform_mask_kernels_cu_798a90c24cuda3std6ranges3__45__cpo4swapE,@object
	.size		_ZN56_INTERNAL_bdaefb4d_25_transform_mask_kernels_cu_798a90c24cuda3std6ranges3__45__cpo4swapE,(.L_16 - _ZN56_INTERNAL_bdaefb4d_25_transform_mask_kernels_cu_798a90c24cuda3std6ranges3__45__cpo4swapE)
_ZN56_INTERNAL_bdaefb4d_25_transform_mask_kernels_cu_798a90c24cuda3std6ranges3__45__cpo4swapE:
	.zero		1
.L_16:
